	.headerflags	@"EF_CUDA_TEXMODE_UNIFIED EF_CUDA_64BIT_ADDRESS EF_CUDA_ACCELERATORS EF_CUDA_SM90 EF_CUDA_VIRTUAL_SM(EF_CUDA_SM90)"
	.elftype	@"ET_EXEC"


//--------------------- .nv.info                  --------------------------
	.section	.nv.info,"",@"SHT_CUDA_INFO"
	.align	4


	//----- nvinfo : EIATTR_REGCOUNT
	.align		4
        /*0000*/ 	.byte	0x04, 0x2f
        /*0002*/ 	.short	(.L_1 - .L_0)
	.align		4
.L_0:
        /*0004*/ 	.word	index@(triton_poi_fused_add_6)
        /*0008*/ 	.word	0x00000010


	//----- nvinfo : EIATTR_MIN_STACK_SIZE
	.align		4
.L_1:
        /*000c*/ 	.byte	0x04, 0x12
        /*000e*/ 	.short	(.L_3 - .L_2)
	.align		4
.L_2:
        /*0010*/ 	.word	index@(triton_poi_fused_add_6)
        /*0014*/ 	.word	0x00000000


	//----- nvinfo : EIATTR_FRAME_SIZE
	.align		4
.L_3:
        /*0018*/ 	.byte	0x04, 0x11
        /*001a*/ 	.short	(.L_5 - .L_4)
	.align		4
.L_4:
        /*001c*/ 	.word	index@(triton_poi_fused_add_6)
        /*0020*/ 	.word	0x00000000


	//----- nvinfo : EIATTR_MIN_STACK_SIZE
	.align		4
.L_5:
        /*0024*/ 	.byte	0x04, 0x12
        /*0026*/ 	.short	(.L_7 - .L_6)
	.align		4
.L_6:
        /*0028*/ 	.word	index@(triton_poi_fused_add_6)
        /*002c*/ 	.word	0x00000000
.L_7:


//--------------------- .nv.info.triton_poi_fused_add_6 --------------------------
	.section	.nv.info.triton_poi_fused_add_6,"",@"SHT_CUDA_INFO"
	.sectionflags	@""
	.align	4


	//----- nvinfo : EIATTR_CUDA_API_VERSION
	.align		4
        /*0000*/ 	.byte	0x04, 0x37
        /*0002*/ 	.short	(.L_9 - .L_8)
.L_8:
        /*0004*/ 	.word	0x0000007c


	//----- nvinfo : EIATTR_KPARAM_INFO
	.align		4
.L_9:
        /*0008*/ 	.byte	0x04, 0x17
        /*000a*/ 	.short	(.L_11 - .L_10)
.L_10:
        /*000c*/ 	.word	0x00000000
        /*0010*/ 	.short	0x0004
        /*0012*/ 	.short	0x0020
        /*0014*/ 	.byte	0x00, 0xf0, 0x11, 0x00


	//----- nvinfo : EIATTR_KPARAM_INFO
	.align		4
.L_11:
        /*0018*/ 	.byte	0x04, 0x17
        /*001a*/ 	.short	(.L_13 - .L_12)
.L_12:
        /*001c*/ 	.word	0x00000000
        /*0020*/ 	.short	0x0003
        /*0022*/ 	.short	0x0018
        /*0024*/ 	.byte	0x00, 0xf4, 0x21, 0x00


	//----- nvinfo : EIATTR_KPARAM_INFO
	.align		4
.L_13:
        /*0028*/ 	.byte	0x04, 0x17
        /*002a*/ 	.short	(.L_15 - .L_14)
.L_14:
        /*002c*/ 	.word	0x00000000
        /*0030*/ 	.short	0x0002
        /*0032*/ 	.short	0x0010
        /*0034*/ 	.byte	0x00, 0xf4, 0x21, 0x00


	//----- nvinfo : EIATTR_KPARAM_INFO
	.align		4
.L_15:
        /*0038*/ 	.byte	0x04, 0x17
        /*003a*/ 	.short	(.L_17 - .L_16)
.L_16:
        /*003c*/ 	.word	0x00000000
        /*0040*/ 	.short	0x0001
        /*0042*/ 	.short	0x0008
        /*0044*/ 	.byte	0x00, 0xf4, 0x21, 0x00


	//----- nvinfo : EIATTR_KPARAM_INFO
	.align		4
.L_17:
        /*0048*/ 	.byte	0x04, 0x17
        /*004a*/ 	.short	(.L_19 - .L_18)
.L_18:
        /*004c*/ 	.word	0x00000000
        /*0050*/ 	.short	0x0000
        /*0052*/ 	.short	0x0000
        /*0054*/ 	.byte	0x00, 0xf4, 0x21, 0x00


	//----- nvinfo : EIATTR_SPARSE_MMA_MASK
	.align		4
.L_19:
        /*0058*/ 	.byte	0x03, 0x50
        /*005a*/ 	.short	0x0000


	//----- nvinfo : EIATTR_MAXREG_COUNT
	.align		4
        /*005c*/ 	.byte	0x03, 0x1b
        /*005e*/ 	.short	0x00ff


	//----- nvinfo : EIATTR_EXIT_INSTR_OFFSETS
	.align		4
        /*0060*/ 	.byte	0x04, 0x1c
        /*0062*/ 	.short	(.L_21 - .L_20)


	//   ....[0]....
.L_20:
        /*0064*/ 	.word	0x00000260


	//   ....[1]....
        /*0068*/ 	.word	0x00000280


	//----- nvinfo : EIATTR_REQNTID
	.align		4
.L_21:
        /*006c*/ 	.byte	0x04, 0x10
        /*006e*/ 	.short	(.L_23 - .L_22)
.L_22:
        /*0070*/ 	.word	0x00000080
        /*0074*/ 	.word	0x00000001
        /*0078*/ 	.word	0x00000001


	//----- nvinfo : EIATTR_CBANK_PARAM_SIZE
	.align		4
.L_23:
        /*007c*/ 	.byte	0x03, 0x19
        /*007e*/ 	.short	0x0024


	//----- nvinfo : EIATTR_PARAM_CBANK
	.align		4
        /*0080*/ 	.byte	0x04, 0x0a
        /*0082*/ 	.short	(.L_25 - .L_24)
	.align		4
.L_24:
        /*0084*/ 	.word	index@(.nv.constant0.triton_poi_fused_add_6)
        /*0088*/ 	.short	0x0210
        /*008a*/ 	.short	0x0024


	//----- nvinfo : EIATTR_SW_WAR
	.align		4
.L_25:
        /*008c*/ 	.byte	0x04, 0x36
        /*008e*/ 	.short	(.L_27 - .L_26)
.L_26:
        /*0090*/ 	.word	0x00000008
.L_27:


//--------------------- .nv.callgraph             --------------------------
	.section	.nv.callgraph,"",@"SHT_CUDA_CALLGRAPH"
	.align	4
	.sectionentsize	8
	.align		4
        /*0000*/ 	.word	0x00000000
	.align		4
        /*0004*/ 	.word	0xffffffff
	.align		4
        /*0008*/ 	.word	0x00000000
	.align		4
        /*000c*/ 	.word	0xfffffffe
	.align		4
        /*0010*/ 	.word	0x00000000
	.align		4
        /*0014*/ 	.word	0xfffffffd
	.align		4
        /*0018*/ 	.word	0x00000000
	.align		4
        /*001c*/ 	.word	0xfffffffc


//--------------------- .text.triton_poi_fused_add_6 --------------------------
	.section	.text.triton_poi_fused_add_6,"ax",@progbits
	.align	128
        .global         triton_poi_fused_add_6
        .type           triton_poi_fused_add_6,@function
        .size           triton_poi_fused_add_6,(.L_x_1 - triton_poi_fused_add_6)
        .other          triton_poi_fused_add_6,@"STO_CUDA_ENTRY STV_DEFAULT"
triton_poi_fused_add_6:
.text.triton_poi_fused_add_6:
[----:B------:R-:W0:Y:S02]  /*0000*/  LDC R1, c[0x0][0x28] ;  /* 0x00000a00ff017b82 */ /* 0x000e240000000800 */
[----:B------:R-:W1:Y:S01]  /*0010*/  S2R R9, SR_TID.X ;  /* 0x0000000000097919 */ /* 0x000e620000002100 */
[----:B------:R-:W2:Y:S01]  /*0020*/  LDC.64 R4, c[0x0][0x218] ;  /* 0x00008600ff047b82 */ /* 0x000ea20000000a00 */
[----:B------:R-:W-:Y:S01]  /*0030*/  ULDC.64 UR4, c[0x0][0x208] ;  /* 0x0000820000047ab9 */ /* 0x000fe20000000a00 */
[----:B------:R-:W3:Y:S01]  /*0040*/  S2R R2, SR_CTAID.X ;  /* 0x0000000000027919 */ /* 0x000ee20000002500 */
[----:B-1----:R-:W-:Y:S02]  /*0050*/  LOP3.LUT R9, R9, 0x7f, RZ, 0xc0, !PT ;  /* 0x0000007f09097812 */ /* 0x002fe400078ec0ff */
[----:B---3--:R-:W-:-:S03]  /*0060*/  SHF.R.S32.HI R6, RZ, 0x18, R2 ;  /* 0x00000018ff067819 */ /* 0x008fc60000011402 */
[----:B------:R-:W-:Y:S02]  /*0070*/  IMAD R9, R2, 0x80, R9 ;  /* 0x0000008002097824 */ /* 0x000fe400078e0209 */
[----:B------:R-:W1:Y:S01]  /*0080*/  LDC.64 R2, c[0x0][0x220] ;  /* 0x00008800ff027b82 */ /* 0x000e620000000a00 */
[----:B------:R-:W-:Y:S02]  /*0090*/  SGXT R6, R6, 0x1 ;  /* 0x000000010606781a */ /* 0x000fe40000000200 */
[----:B------:R-:W-:Y:S02]  /*00a0*/  SHF.R.S32.HI R0, RZ, 0x1f, R9 ;  /* 0x0000001fff007819 */ /* 0x000fe40000011409 */
[-C--:B------:R-:W-:Y:S02]  /*00b0*/  LEA.HI R11, R6, R9.reuse, RZ, 0x6 ;  /* 0x00000009060b7211 */ /* 0x080fe400078f30ff */
[----:B------:R-:W-:Y:S02]  /*00c0*/  LEA.HI R0, R0, R9, RZ, 0x2 ;  /* 0x0000000900007211 */ /* 0x000fe400078f10ff */
[----:B------:R-:W-:-:S02]  /*00d0*/  SHF.R.S32.HI R12, RZ, 0x6, R11 ;  /* 0x00000006ff0c7819 */ /* 0x000fc4000001140b */
[--C-:B------:R-:W-:Y:S02]  /*00e0*/  SHF.R.S32.HI R7, RZ, 0x1f, R0.reuse ;  /* 0x0000001fff077819 */ /* 0x100fe40000011400 */
[----:B------:R-:W-:Y:S02]  /*00f0*/  SHF.R.S32.HI R8, RZ, 0x2, R0 ;  /* 0x00000002ff087819 */ /* 0x000fe40000011400 */
[----:B------:R-:W-:Y:S02]  /*0100*/  LOP3.LUT R0, R0, 0xfffffffc, RZ, 0xc0, !PT ;  /* 0xfffffffc00007812 */ /* 0x000fe400078ec0ff */
[----:B------:R-:W-:Y:S02]  /*0110*/  LEA.HI R10, R7, R8, RZ, 0x4 ;  /* 0x00000008070a7211 */ /* 0x000fe400078f20ff */
[----:B------:R-:W3:Y:S01]  /*0120*/  LDC.64 R6, c[0x0][0x210] ;  /* 0x00008400ff067b82 */ /* 0x000ee20000000a00 */
[----:B------:R-:W-:Y:S01]  /*0130*/  IMAD.IADD R11, R9, 0x1, -R0 ;  /* 0x00000001090b7824 */ /* 0x000fe200078e0a00 */
[----:B------:R-:W-:-:S02]  /*0140*/  LOP3.LUT R13, R10, 0xffffff0, RZ, 0xc0, !PT ;  /* 0x0ffffff00a0d7812 */ /* 0x000fc400078ec0ff */
[----:B------:R-:W-:Y:S01]  /*0150*/  ISETP.GE.AND P0, PT, R9, 0x100, PT ;  /* 0x000001000900780c */ /* 0x000fe20003f06270 */
[----:B------:R-:W-:Y:S02]  /*0160*/  IMAD R12, R12, 0x4, R11 ;  /* 0x000000040c0c7824 */ /* 0x000fe400078e020b */
[----:B------:R-:W-:Y:S01]  /*0170*/  IMAD.IADD R13, R8, 0x1, -R13 ;  /* 0x00000001080d7824 */ /* 0x000fe200078e0a0d */
[----:B------:R-:W-:Y:S01]  /*0180*/  HFMA2.MMA R0, -RZ, RZ, 0, 0 ;  /* 0x00000000ff007435 */ /* 0x000fe200000001ff */
[----:B------:R-:W-:Y:S02]  /*0190*/  IMAD.MOV.U32 R8, RZ, RZ, RZ ;  /* 0x000000ffff087224 */ /* 0x000fe400078e00ff */
[----:B-1----:R-:W-:Y:S01]  /*01a0*/  IMAD.WIDE R2, R11, 0x4, R2 ;  /* 0x000000040b027825 */ /* 0x002fe200078e0202 */
[----:B------:R-:W-:Y:S01]  /*01b0*/  LEA R13, R13, R12, 0x4 ;  /* 0x0000000c0d0d7211 */ /* 0x000fe200078e20ff */
[----:B------:R-:W1:Y:S04]  /*01c0*/  LDC.64 R10, c[0x0][0x228] ;  /* 0x00008a00ff0a7b82 */ /* 0x000e680000000a00 */
[----:B--2---:R-:W-:-:S04]  /*01d0*/  IMAD.WIDE R4, R13, 0x4, R4 ;  /* 0x000000040d047825 */ /* 0x004fc800078e0204 */
[----:B------:R-:W-:Y:S01]  /*01e0*/  IMAD.MOV.U32 R13, RZ, RZ, RZ ;  /* 0x000000ffff0d7224 */ /* 0x000fe200078e00ff */
[----:B------:R-:W2:Y:S01]  /*01f0*/  @!P0 LDG.E R8, desc[UR4][R4.64] ;  /* 0x0000000404088981 */ /* 0x000ea2000c1e1900 */
[----:B---3--:R-:W-:-:S04]  /*0200*/  IMAD.WIDE R6, R9, 0x4, R6 ;  /* 0x0000000409067825 */ /* 0x008fc800078e0206 */
[----:B------:R-:W2:Y:S04]  /*0210*/  @!P0 LDG.E.EL R13, desc[UR4][R2.64] ;  /* 0x00000004020d8981 */ /* 0x000ea8000c2e1900 */
[----:B------:R-:W3:Y:S01]  /*0220*/  @!P0 LDG.E R0, desc[UR4][R6.64] ;  /* 0x0000000406008981 */ /* 0x000ee2000c1e1900 */
[----:B--2---:R-:W-:Y:S01]  /*0230*/  FADD R13, R13, R8 ;  /* 0x000000080d0d7221 */ /* 0x004fe20000000000 */
[----:B-1----:R-:W-:-:S04]  /*0240*/  IMAD.WIDE R8, R9, 0x4, R10 ;  /* 0x0000000409087825 */ /* 0x002fc800078e020a */
[----:B---3--:R-:W-:Y:S01]  /*0250*/  FADD R13, R13, R0 ;  /* 0x000000000d0d7221 */ /* 0x008fe20000000000 */
[----:B------:R-:W-:Y:S06]  /*0260*/  @P0 EXIT ;  /* 0x000000000000094d */ /* 0x000fec0003800000 */
[----:B------:R-:W-:Y:S01]  /*0270*/  STG.E desc[UR4][R8.64], R13 ;  /* 0x0000000d08007986 */ /* 0x000fe2000c101904 */
[----:B------:R-:W-:Y:S05]  /*0280*/  EXIT ;  /* 0x000000000000794d */ /* 0x000fea0003800000 */
.L_x_0:
[----:B------:R-:W-:-:S00]  /*0290*/  BRA `(.L_x_0) ;  /* 0xfffffffc00fc7947 */ /* 0x000fc0000383ffff */
[----:B------:R-:W-:-:S00]  /*02a0*/  NOP ;  /* 0x0000000000007918 */ /* 0x000fc00000000000 */
        /* <DEDUP_REMOVED lines=13> */
.L_x_1:


//--------------------- .nv.constant0.triton_poi_fused_add_6 --------------------------
	.section	.nv.constant0.triton_poi_fused_add_6,"a",@progbits
	.sectionflags	@""
	.align	4
.nv.constant0.triton_poi_fused_add_6:
	.zero		564
